	.headerflags	@"EF_CUDA_TEXMODE_UNIFIED EF_CUDA_64BIT_ADDRESS EF_CUDA_ACCELERATORS EF_CUDA_SM90 EF_CUDA_VIRTUAL_SM(EF_CUDA_SM90)"
	.elftype	@"ET_EXEC"


//--------------------- .nv.info                  --------------------------
	.section	.nv.info,"",@"SHT_CUDA_INFO"
	.align	4


	//----- nvinfo : EIATTR_REGCOUNT
	.align		4
        /*0000*/ 	.byte	0x04, 0x2f
        /*0002*/ 	.short	(.L_1 - .L_0)
	.align		4
.L_0:
        /*0004*/ 	.word	index@(triton_poi_fused_convolution_relu_threshold_backward_29)
        /*0008*/ 	.word	0x00000010


	//----- nvinfo : EIATTR_MIN_STACK_SIZE
	.align		4
.L_1:
        /*000c*/ 	.byte	0x04, 0x12
        /*000e*/ 	.short	(.L_3 - .L_2)
	.align		4
.L_2:
        /*0010*/ 	.word	index@(triton_poi_fused_convolution_relu_threshold_backward_29)
        /*0014*/ 	.word	0x00000000


	//----- nvinfo : EIATTR_FRAME_SIZE
	.align		4
.L_3:
        /*0018*/ 	.byte	0x04, 0x11
        /*001a*/ 	.short	(.L_5 - .L_4)
	.align		4
.L_4:
        /*001c*/ 	.word	index@(triton_poi_fused_convolution_relu_threshold_backward_29)
        /*0020*/ 	.word	0x00000000


	//----- nvinfo : EIATTR_MIN_STACK_SIZE
	.align		4
.L_5:
        /*0024*/ 	.byte	0x04, 0x12
        /*0026*/ 	.short	(.L_7 - .L_6)
	.align		4
.L_6:
        /*0028*/ 	.word	index@(triton_poi_fused_convolution_relu_threshold_backward_29)
        /*002c*/ 	.word	0x00000000
.L_7:


//--------------------- .nv.info.triton_poi_fused_convolution_relu_threshold_backward_29 --------------------------
	.section	.nv.info.triton_poi_fused_convolution_relu_threshold_backward_29,"",@"SHT_CUDA_INFO"
	.sectionflags	@""
	.align	4


	//----- nvinfo : EIATTR_CUDA_API_VERSION
	.align		4
        /*0000*/ 	.byte	0x04, 0x37
        /*0002*/ 	.short	(.L_9 - .L_8)
.L_8:
        /*0004*/ 	.word	0x0000007c


	//----- nvinfo : EIATTR_KPARAM_INFO
	.align		4
.L_9:
        /*0008*/ 	.byte	0x04, 0x17
        /*000a*/ 	.short	(.L_11 - .L_10)
.L_10:
        /*000c*/ 	.word	0x00000000
        /*0010*/ 	.short	0x0003
        /*0012*/ 	.short	0x0018
        /*0014*/ 	.byte	0x00, 0xf0, 0x11, 0x00


	//----- nvinfo : EIATTR_KPARAM_INFO
	.align		4
.L_11:
        /*0018*/ 	.byte	0x04, 0x17
        /*001a*/ 	.short	(.L_13 - .L_12)
.L_12:
        /*001c*/ 	.word	0x00000000
        /*0020*/ 	.short	0x0002
        /*0022*/ 	.short	0x0010
        /*0024*/ 	.byte	0x00, 0xf4, 0x21, 0x00


	//----- nvinfo : EIATTR_KPARAM_INFO
	.align		4
.L_13:
        /*0028*/ 	.byte	0x04, 0x17
        /*002a*/ 	.short	(.L_15 - .L_14)
.L_14:
        /*002c*/ 	.word	0x00000000
        /*0030*/ 	.short	0x0001
        /*0032*/ 	.short	0x0008
        /*0034*/ 	.byte	0x00, 0xf4, 0x21, 0x00


	//----- nvinfo : EIATTR_KPARAM_INFO
	.align		4
.L_15:
        /*0038*/ 	.byte	0x04, 0x17
        /*003a*/ 	.short	(.L_17 - .L_16)
.L_16:
        /*003c*/ 	.word	0x00000000
        /*0040*/ 	.short	0x0000
        /*0042*/ 	.short	0x0000
        /*0044*/ 	.byte	0x00, 0xf4, 0x21, 0x00


	//----- nvinfo : EIATTR_SPARSE_MMA_MASK
	.align		4
.L_17:
        /*0048*/ 	.byte	0x03, 0x50
        /*004a*/ 	.short	0x0000


	//----- nvinfo : EIATTR_MAXREG_COUNT
	.align		4
        /*004c*/ 	.byte	0x03, 0x1b
        /*004e*/ 	.short	0x00ff


	//----- nvinfo : EIATTR_EXIT_INSTR_OFFSETS
	.align		4
        /*0050*/ 	.byte	0x04, 0x1c
        /*0052*/ 	.short	(.L_19 - .L_18)


	//   ....[0]....
.L_18:
        /*0054*/ 	.word	0x00000300


	//   ....[1]....
        /*0058*/ 	.word	0x00000320


	//----- nvinfo : EIATTR_REQNTID
	.align		4
.L_19:
        /*005c*/ 	.byte	0x04, 0x10
        /*005e*/ 	.short	(.L_21 - .L_20)
.L_20:
        /*0060*/ 	.word	0x00000080
        /*0064*/ 	.word	0x00000001
        /*0068*/ 	.word	0x00000001


	//----- nvinfo : EIATTR_CBANK_PARAM_SIZE
	.align		4
.L_21:
        /*006c*/ 	.byte	0x03, 0x19
        /*006e*/ 	.short	0x001c


	//----- nvinfo : EIATTR_PARAM_CBANK
	.align		4
        /*0070*/ 	.byte	0x04, 0x0a
        /*0072*/ 	.short	(.L_23 - .L_22)
	.align		4
.L_22:
        /*0074*/ 	.word	index@(.nv.constant0.triton_poi_fused_convolution_relu_threshold_backward_29)
        /*0078*/ 	.short	0x0210
        /*007a*/ 	.short	0x001c


	//----- nvinfo : EIATTR_SW_WAR
	.align		4
.L_23:
        /*007c*/ 	.byte	0x04, 0x36
        /*007e*/ 	.short	(.L_25 - .L_24)
.L_24:
        /*0080*/ 	.word	0x00000008
.L_25:


//--------------------- .nv.callgraph             --------------------------
	.section	.nv.callgraph,"",@"SHT_CUDA_CALLGRAPH"
	.align	4
	.sectionentsize	8
	.align		4
        /*0000*/ 	.word	0x00000000
	.align		4
        /*0004*/ 	.word	0xffffffff
	.align		4
        /*0008*/ 	.word	0x00000000
	.align		4
        /*000c*/ 	.word	0xfffffffe
	.align		4
        /*0010*/ 	.word	0x00000000
	.align		4
        /*0014*/ 	.word	0xfffffffd
	.align		4
        /*0018*/ 	.word	0x00000000
	.align		4
        /*001c*/ 	.word	0xfffffffc


//--------------------- .text.triton_poi_fused_convolution_relu_threshold_backward_29 --------------------------
	.section	.text.triton_poi_fused_convolution_relu_threshold_backward_29,"ax",@progbits
	.align	128
        .global         triton_poi_fused_convolution_relu_threshold_backward_29
        .type           triton_poi_fused_convolution_relu_threshold_backward_29,@function
        .size           triton_poi_fused_convolution_relu_threshold_backward_29,(.L_x_1 - triton_poi_fused_convolution_relu_threshold_backward_29)
        .other          triton_poi_fused_convolution_relu_threshold_backward_29,@"STO_CUDA_ENTRY STV_DEFAULT"
triton_poi_fused_convolution_relu_threshold_backward_29:
.text.triton_poi_fused_convolution_relu_threshold_backward_29:
[----:B------:R-:W0:Y:S02]  /*0000*/  LDC R1, c[0x0][0x28] ;  /* 0x00000a00ff017b82 */ /* 0x000e240000000800 */
[----:B------:R-:W1:Y:S01]  /*0010*/  S2R R0, SR_TID.X ;  /* 0x0000000000007919 */ /* 0x000e620000002100 */
[----:B------:R-:W2:Y:S01]  /*0020*/  LDC.64 R12, c[0x0][0x218] ;  /* 0x00008600ff0c7b82 */ /* 0x000ea20000000a00 */
[----:B------:R-:W-:Y:S02]  /*0030*/  CS2R R8, SRZ ;  /* 0x0000000000087805 */ /* 0x000fe4000001ff00 */
[----:B------:R-:W-:Y:S01]  /*0040*/  CS2R R10, SRZ ;  /* 0x00000000000a7805 */ /* 0x000fe2000001ff00 */
[----:B------:R-:W3:Y:S01]  /*0050*/  S2R R3, SR_CTAID.X ;  /* 0x0000000000037919 */ /* 0x000ee20000002500 */
[----:B------:R-:W-:Y:S01]  /*0060*/  CS2R R6, SRZ ;  /* 0x0000000000067805 */ /* 0x000fe2000001ff00 */
[----:B------:R-:W-:Y:S01]  /*0070*/  ULDC.64 UR4, c[0x0][0x208] ;  /* 0x0000820000047ab9 */ /* 0x000fe20000000a00 */
[----:B------:R-:W-:Y:S01]  /*0080*/  ULDC.64 UR6, c[0x0][0x220] ;  /* 0x0000880000067ab9 */ /* 0x000fe20000000a00 */
[----:B-1----:R-:W-:-:S05]  /*0090*/  IMAD.SHL.U32 R0, R0, 0x4, RZ ;  /* 0x0000000400007824 */ /* 0x002fca00078e00ff */
[----:B------:R-:W-:-:S05]  /*00a0*/  LOP3.LUT R0, R0, 0x1fc, RZ, 0xc0, !PT ;  /* 0x000001fc00007812 */ /* 0x000fca00078ec0ff */
[----:B---3--:R-:W-:Y:S02]  /*00b0*/  IMAD R0, R3, 0x200, R0 ;  /* 0x0000020003007824 */ /* 0x008fe400078e0200 */
[----:B------:R-:W1:Y:S02]  /*00c0*/  LDC.64 R2, c[0x0][0x210] ;  /* 0x00008400ff027b82 */ /* 0x000e640000000a00 */
[C---:B------:R-:W-:Y:S01]  /*00d0*/  IMAD.HI R4, R0.reuse, 0x10624dd3, RZ ;  /* 0x10624dd300047827 */ /* 0x040fe200078e02ff */
[----:B------:R-:W-:-:S04]  /*00e0*/  ISETP.GE.AND P0, PT, R0, 0x8ca0, PT ;  /* 0x00008ca00000780c */ /* 0x000fc80003f06270 */
[----:B------:R-:W-:-:S04]  /*00f0*/  SHF.R.U32.HI R5, RZ, 0x1f, R4 ;  /* 0x0000001fff057819 */ /* 0x000fc80000011604 */
[----:B------:R-:W-:-:S05]  /*0100*/  LEA.HI.SX32 R5, R4, R5, 0x1a ;  /* 0x0000000504057211 */ /* 0x000fca00078fd2ff */
[----:B------:R-:W-:-:S04]  /*0110*/  IMAD R5, R5, -0x3e8, R0 ;  /* 0xfffffc1805057824 */ /* 0x000fc800078e0200 */
[----:B--2---:R-:W-:Y:S01]  /*0120*/  IMAD.WIDE R12, R5, 0x4, R12 ;  /* 0x00000004050c7825 */ /* 0x004fe200078e020c */
[----:B------:R-:W-:-:S03]  /*0130*/  CS2R R4, SRZ ;  /* 0x0000000000047805 */ /* 0x000fc6000001ff00 */
[----:B-1----:R-:W-:-:S03]  /*0140*/  IMAD.WIDE R2, R0, 0x4, R2 ;  /* 0x0000000400027825 */ /* 0x002fc600078e0202 */
[----:B------:R-:W2:Y:S04]  /*0150*/  @!P0 LDG.E.EL.128 R4, desc[UR4][R12.64] ;  /* 0x000000040c048981 */ /* 0x000ea8000c2e1d00 */
[----:B------:R-:W2:Y:S02]  /*0160*/  @!P0 LDG.E.128 R8, desc[UR4][R2.64] ;  /* 0x0000000402088981 */ /* 0x000ea4000c1e1d00 */
[----:B--2---:R-:W-:Y:S01]  /*0170*/  FSETP.GEU.AND P4, PT, R11, -R7, PT ;  /* 0x800000070b00720b */ /* 0x004fe20003f8e000 */
[----:B------:R-:W-:Y:S01]  /*0180*/  FADD R7, R7, R11 ;  /* 0x0000000b07077221 */ /* 0x000fe20000000000 */
[----:B------:R-:W-:Y:S01]  /*0190*/  FSETP.GEU.AND P3, PT, R10, -R6, PT ;  /* 0x800000060a00720b */ /* 0x000fe20003f6e000 */
[----:B------:R-:W-:Y:S01]  /*01a0*/  FADD R6, R6, R10 ;  /* 0x0000000a06067221 */ /* 0x000fe20000000000 */
[----:B------:R-:W-:Y:S01]  /*01b0*/  FSETP.GEU.AND P2, PT, R9, -R5, PT ;  /* 0x800000050900720b */ /* 0x000fe20003f4e000 */
[----:B------:R-:W-:Y:S01]  /*01c0*/  FADD R5, R5, R9 ;  /* 0x0000000905057221 */ /* 0x000fe20000000000 */
[----:B------:R-:W-:Y:S01]  /*01d0*/  FADD R9, R4, R8 ;  /* 0x0000000804097221 */ /* 0x000fe20000000000 */
[----:B------:R-:W-:-:S02]  /*01e0*/  FSETP.GEU.AND P1, PT, R8, -R4, PT ;  /* 0x800000040800720b */ /* 0x000fc40003f2e000 */
[----:B------:R-:W-:Y:S02]  /*01f0*/  FSEL R7, R7, RZ, P4 ;  /* 0x000000ff07077208 */ /* 0x000fe40002000000 */
[----:B------:R-:W-:Y:S02]  /*0200*/  FSEL R6, R6, RZ, P3 ;  /* 0x000000ff06067208 */ /* 0x000fe40001800000 */
[----:B------:R-:W-:Y:S02]  /*0210*/  FSEL R5, R5, RZ, P2 ;  /* 0x000000ff05057208 */ /* 0x000fe40001000000 */
[----:B------:R-:W-:Y:S02]  /*0220*/  FSEL R9, R9, RZ, P1 ;  /* 0x000000ff09097208 */ /* 0x000fe40000800000 */
[----:B------:R-:W-:Y:S02]  /*0230*/  FSETP.GTU.AND P4, PT, R7, RZ, PT ;  /* 0x000000ff0700720b */ /* 0x000fe40003f8c000 */
[----:B------:R-:W-:-:S02]  /*0240*/  FSETP.GTU.AND P3, PT, R6, RZ, PT ;  /* 0x000000ff0600720b */ /* 0x000fc40003f6c000 */
[----:B------:R-:W-:Y:S02]  /*0250*/  FSETP.GTU.AND P2, PT, R5, RZ, PT ;  /* 0x000000ff0500720b */ /* 0x000fe40003f4c000 */
[----:B------:R-:W-:Y:S02]  /*0260*/  FSETP.GTU.AND P1, PT, R9, RZ, PT ;  /* 0x000000ff0900720b */ /* 0x000fe40003f2c000 */
[----:B------:R-:W-:Y:S02]  /*0270*/  SEL R2, RZ, 0x1, P4 ;  /* 0x00000001ff027807 */ /* 0x000fe40002000000 */
[----:B------:R-:W-:Y:S02]  /*0280*/  SEL R3, RZ, 0x1, P3 ;  /* 0x00000001ff037807 */ /* 0x000fe40001800000 */
[----:B------:R-:W-:Y:S02]  /*0290*/  SEL R5, RZ, 0x1, P2 ;  /* 0x00000001ff057807 */ /* 0x000fe40001000000 */
[----:B------:R-:W-:-:S02]  /*02a0*/  SEL R6, RZ, 0x1, P1 ;  /* 0x00000001ff067807 */ /* 0x000fc40000800000 */
[----:B------:R-:W-:Y:S02]  /*02b0*/  PRMT R4, R3, 0x3340, R2 ;  /* 0x0000334003047816 */ /* 0x000fe40000000002 */
[----:B------:R-:W-:Y:S02]  /*02c0*/  IADD3 R2, P1, R0, UR6, RZ ;  /* 0x0000000600027c10 */ /* 0x000fe4000ff3e0ff */
[----:B------:R-:W-:Y:S02]  /*02d0*/  PRMT R5, R6, 0x3340, R5 ;  /* 0x0000334006057816 */ /* 0x000fe40000000005 */
[----:B------:R-:W-:Y:S02]  /*02e0*/  LEA.HI.X.SX32 R3, R0, UR7, 0x1, P1 ;  /* 0x0000000700037c11 */ /* 0x000fe400088f0eff */
[----:B------:R-:W-:Y:S01]  /*02f0*/  PRMT R5, R5, 0x5410, R4 ;  /* 0x0000541005057816 */ /* 0x000fe20000000004 */
[----:B------:R-:W-:Y:S06]  /*0300*/  @P0 EXIT ;  /* 0x000000000000094d */ /* 0x000fec0003800000 */
[----:B------:R-:W-:Y:S01]  /*0310*/  STG.E desc[UR4][R2.64], R5 ;  /* 0x0000000502007986 */ /* 0x000fe2000c101904 */
[----:B------:R-:W-:Y:S05]  /*0320*/  EXIT ;  /* 0x000000000000794d */ /* 0x000fea0003800000 */
.L_x_0:
[----:B------:R-:W-:-:S00]  /*0330*/  BRA `(.L_x_0) ;  /* 0xfffffffc00fc7947 */ /* 0x000fc0000383ffff */
[----:B------:R-:W-:-:S00]  /*0340*/  NOP ;  /* 0x0000000000007918 */ /* 0x000fc00000000000 */
        /* <DEDUP_REMOVED lines=11> */
.L_x_1:


//--------------------- .nv.constant0.triton_poi_fused_convolution_relu_threshold_backward_29 --------------------------
	.section	.nv.constant0.triton_poi_fused_convolution_relu_threshold_backward_29,"a",@progbits
	.sectionflags	@""
	.align	4
.nv.constant0.triton_poi_fused_convolution_relu_threshold_backward_29:
	.zero		556
